//
// Generated by NVIDIA NVVM Compiler
//
// Compiler Build ID: CL-36424714
// Cuda compilation tools, release 13.0, V13.0.88
// Based on NVVM 20.0.0
//

.version 9.0
.target sm_100
.address_size 64

	// .globl	_Z12PixelAverageP5pixel

.visible .entry _Z12PixelAverageP5pixel(
	.param .u64 .ptr .align 1 _Z12PixelAverageP5pixel_param_0
)
{
	.reg .b16 	%rs<7>;
	.reg .b32 	%r<2>;
	.reg .b64 	%rd<5>;

	ld.param.u64 	%rd1, [_Z12PixelAverageP5pixel_param_0];
	cvta.to.global.u64 	%rd2, %rd1;
	mov.u32 	%r1, %tid.x;
	mul.wide.u32 	%rd3, %r1, 3;
	add.s64 	%rd4, %rd2, %rd3;
	ld.global.u8 	%rs1, [%rd4];
	ld.global.u8 	%rs2, [%rd4+1];
	add.s16 	%rs3, %rs2, %rs1;
	ld.global.u8 	%rs4, [%rd4+2];
	add.s16 	%rs5, %rs3, %rs4;
	mul.hi.u16 	%rs6, %rs5, 21846;
	st.global.u8 	[%rd4], %rs6;
	st.global.u8 	[%rd4+1], %rs6;
	st.global.u8 	[%rd4+2], %rs6;
	ret;

}
	// .globl	_Z15PixelLuminosityP5pixel
.visible .entry _Z15PixelLuminosityP5pixel(
	.param .u64 .ptr .align 1 _Z15PixelLuminosityP5pixel_param_0
)
{
	.reg .b16 	%rs<5>;
	.reg .b32 	%r<3>;
	.reg .b64 	%rd<5>;
	.reg .b64 	%fd<7>;

	ld.param.u64 	%rd1, [_Z15PixelLuminosityP5pixel_param_0];
	cvta.to.global.u64 	%rd2, %rd1;
	mov.u32 	%r1, %tid.x;
	mul.wide.u32 	%rd3, %r1, 3;
	add.s64 	%rd4, %rd2, %rd3;
	ld.global.u8 	%rs1, [%rd4];
	cvt.rn.f64.u16 	%fd1, %rs1;
	ld.global.u8 	%rs2, [%rd4+1];
	cvt.rn.f64.u16 	%fd2, %rs2;
	mul.f64 	%fd3, %fd2, 0d3FE70A3D70A3D70A;
	fma.rn.f64 	%fd4, %fd1, 0d3FCAE147AE147AE1, %fd3;
	ld.global.u8 	%rs3, [%rd4+2];
	cvt.rn.f64.u16 	%fd5, %rs3;
	fma.rn.f64 	%fd6, %fd5, 0d3FB1EB851EB851EC, %fd4;
	cvt.rzi.u32.f64 	%r2, %fd6;
	cvt.u16.u32 	%rs4, %r2;
	st.global.u8 	[%rd4], %rs4;
	st.global.u8 	[%rd4+1], %rs4;
	st.global.u8 	[%rd4+2], %rs4;
	ret;

}
	// .globl	_Z14PixelLightnessP5pixel
.visible .entry _Z14PixelLightnessP5pixel(
	.param .u64 .ptr .align 1 _Z14PixelLightnessP5pixel_param_0
)
{
	.reg .b16 	%rs<9>;
	.reg .b32 	%r<6>;
	.reg .b64 	%rd<5>;
	.reg .b64 	%fd<3>;

	ld.param.u64 	%rd1, [_Z14PixelLightnessP5pixel_param_0];
	cvta.to.global.u64 	%rd2, %rd1;
	mov.u32 	%r1, %tid.x;
	mul.wide.u32 	%rd3, %r1, 3;
	add.s64 	%rd4, %rd2, %rd3;
	ld.global.u8 	%rs1, [%rd4];
	ld.global.u8 	%rs2, [%rd4+1];
	max.u16 	%rs3, %rs1, %rs2;
	ld.global.u8 	%rs4, [%rd4+2];
	max.u16 	%rs5, %rs3, %rs4;
	min.u16 	%rs6, %rs1, %rs2;
	min.u16 	%rs7, %rs6, %rs4;
	cvt.u32.u16 	%r2, %rs5;
	cvt.u32.u16 	%r3, %rs7;
	add.s32 	%r4, %r3, %r2;
	cvt.rn.f64.u32 	%fd1, %r4;
	mul.f64 	%fd2, %fd1, 0d3FE0000000000000;
	cvt.rzi.u32.f64 	%r5, %fd2;
	cvt.u16.u32 	%rs8, %r5;
	st.global.u8 	[%rd4], %rs8;
	st.global.u8 	[%rd4+1], %rs8;
	st.global.u8 	[%rd4+2], %rs8;
	ret;

}


// ===== COMPILED SASS (sm_100) =====

	.target	sm_100

	.elftype	@"ET_EXEC"


//--------------------- .note.nv.tkinfo           --------------------------
	.section	.note.nv.tkinfo,"",@"SHT_NOTE"
	.sectionflags	@"SHF_NOTE_NV_TKINFO"
	.tkinfo
        /*0018*/ 	.word	0x00000002
        /*0030*/ 	.string	""
        /*0030*/ 	.string	"ptxas"
        /*0030*/ 	.string	"Cuda compilation tools, release 13.0, V13.0.88"
        /*0030*/ 	.string	"Build cuda_13.0.r13.0/compiler.36424714_0"
        /*0030*/ 	.string	"-arch sm_100 -m 64 "



//--------------------- .note.nv.cuinfo           --------------------------
	.section	.note.nv.cuinfo,"",@"SHT_NOTE"
	.sectionflags	@"SHF_NOTE_NV_CUINFO"
        /*0018*/ 	.short	0x0002
        /*001a*/ 	.short	0x0064
        /*001c*/ 	.short	0x0082
	.zero		2


//--------------------- .nv.info                  --------------------------
	.section	.nv.info,"",@"SHT_CUDA_INFO"
	.align	4


	//----- nvinfo : EIATTR_REGCOUNT
	.align		4
        /*0000*/ 	.byte	0x04, 0x2f
        /*0002*/ 	.short	(.L_1 - .L_0)
	.align		4
.L_0:
        /*0004*/ 	.word	index@(_Z12PixelAverageP5pixel)
        /*0008*/ 	.word	0x00000008


	//----- nvinfo : EIATTR_FRAME_SIZE
	.align		4
.L_1:
        /*000c*/ 	.byte	0x04, 0x11
        /*000e*/ 	.short	(.L_3 - .L_2)
	.align		4
.L_2:
        /*0010*/ 	.word	index@(_Z12PixelAverageP5pixel)
        /*0014*/ 	.word	0x00000000


	//----- nvinfo : EIATTR_REGCOUNT
	.align		4
.L_3:
        /*0018*/ 	.byte	0x04, 0x2f
        /*001a*/ 	.short	(.L_5 - .L_4)
	.align		4
.L_4:
        /*001c*/ 	.word	index@(_Z15PixelLuminosityP5pixel)
        /*0020*/ 	.word	0x0000000d


	//----- nvinfo : EIATTR_FRAME_SIZE
	.align		4
.L_5:
        /*0024*/ 	.byte	0x04, 0x11
        /*0026*/ 	.short	(.L_7 - .L_6)
	.align		4
.L_6:
        /*0028*/ 	.word	index@(_Z15PixelLuminosityP5pixel)
        /*002c*/ 	.word	0x00000000


	//----- nvinfo : EIATTR_REGCOUNT
	.align		4
.L_7:
        /*0030*/ 	.byte	0x04, 0x2f
        /*0032*/ 	.short	(.L_9 - .L_8)
	.align		4
.L_8:
        /*0034*/ 	.word	index@(_Z14PixelLightnessP5pixel)
        /*0038*/ 	.word	0x00000009


	//----- nvinfo : EIATTR_FRAME_SIZE
	.align		4
.L_9:
        /*003c*/ 	.byte	0x04, 0x11
        /*003e*/ 	.short	(.L_11 - .L_10)
	.align		4
.L_10:
        /*0040*/ 	.word	index@(_Z14PixelLightnessP5pixel)
        /*0044*/ 	.word	0x00000000


	//----- nvinfo : EIATTR_MIN_STACK_SIZE
	.align		4
.L_11:
        /*0048*/ 	.byte	0x04, 0x12
        /*004a*/ 	.short	(.L_13 - .L_12)
	.align		4
.L_12:
        /*004c*/ 	.word	index@(_Z14PixelLightnessP5pixel)
        /*0050*/ 	.word	0x00000000


	//----- nvinfo : EIATTR_MIN_STACK_SIZE
	.align		4
.L_13:
        /*0054*/ 	.byte	0x04, 0x12
        /*0056*/ 	.short	(.L_15 - .L_14)
	.align		4
.L_14:
        /*0058*/ 	.word	index@(_Z15PixelLuminosityP5pixel)
        /*005c*/ 	.word	0x00000000


	//----- nvinfo : EIATTR_MIN_STACK_SIZE
	.align		4
.L_15:
        /*0060*/ 	.byte	0x04, 0x12
        /*0062*/ 	.short	(.L_17 - .L_16)
	.align		4
.L_16:
        /*0064*/ 	.word	index@(_Z12PixelAverageP5pixel)
        /*0068*/ 	.word	0x00000000
.L_17:


//--------------------- .nv.compat                --------------------------
	.section	.nv.compat,"",@"SHT_CUDA_COMPAT_INFO"
	.align	4
        /*0000*/ 	.byte	0x02, 0x09, 0x00, 0x00, 0x02, 0x02, 0x01, 0x00, 0x02, 0x05, 0x05, 0x00, 0x03, 0x07, 0x01, 0x01
        /*0010*/ 	.byte	0x02, 0x03, 0x00, 0x00, 0x02, 0x06, 0x01, 0x00, 0x04, 0x0b, 0x08, 0x00, 0x01, 0x00, 0x00, 0x00
        /*0020*/ 	.byte	0x00, 0x00, 0x00, 0x00


//--------------------- .nv.info._Z14PixelLightnessP5pixel --------------------------
	.section	.nv.info._Z14PixelLightnessP5pixel,"",@"SHT_CUDA_INFO"
	.sectionflags	@""
	.align	4


	//----- nvinfo : EIATTR_CUDA_API_VERSION
	.align		4
        /*0000*/ 	.byte	0x04, 0x37
        /*0002*/ 	.short	(.L_19 - .L_18)
.L_18:
        /*0004*/ 	.word	0x00000082


	//----- nvinfo : EIATTR_KPARAM_INFO
	.align		4
.L_19:
        /*0008*/ 	.byte	0x04, 0x17
        /*000a*/ 	.short	(.L_21 - .L_20)
.L_20:
        /*000c*/ 	.word	0x00000000
        /*0010*/ 	.short	0x0000
        /*0012*/ 	.short	0x0000
        /*0014*/ 	.byte	0x00, 0xf5, 0x21, 0x00


	//----- nvinfo : EIATTR_SPARSE_MMA_MASK
	.align		4
.L_21:
        /*0018*/ 	.byte	0x03, 0x50
        /*001a*/ 	.short	0x0000


	//----- nvinfo : EIATTR_MAXREG_COUNT
	.align		4
        /*001c*/ 	.byte	0x03, 0x1b
        /*001e*/ 	.short	0x00ff


	//----- nvinfo : EIATTR_MERCURY_ISA_VERSION
	.align		4
        /*0020*/ 	.byte	0x03, 0x5f
        /*0022*/ 	.short	0x0101


	//----- nvinfo : EIATTR_VRC_CTA_INIT_COUNT
	.align		4
        /*0024*/ 	.byte	0x02, 0x4a
	.zero		1
	.zero		1


	//----- nvinfo : EIATTR_EXIT_INSTR_OFFSETS
	.align		4
        /*0028*/ 	.byte	0x04, 0x1c
        /*002a*/ 	.short	(.L_23 - .L_22)


	//   ....[0]....
.L_22:
        /*002c*/ 	.word	0x00000140


	//----- nvinfo : EIATTR_CBANK_PARAM_SIZE
	.align		4
.L_23:
        /*0030*/ 	.byte	0x03, 0x19
        /*0032*/ 	.short	0x0008


	//----- nvinfo : EIATTR_PARAM_CBANK
	.align		4
        /*0034*/ 	.byte	0x04, 0x0a
        /*0036*/ 	.short	(.L_25 - .L_24)
	.align		4
.L_24:
        /*0038*/ 	.word	index@(.nv.constant0._Z14PixelLightnessP5pixel)
        /*003c*/ 	.short	0x0380
        /*003e*/ 	.short	0x0008


	//----- nvinfo : EIATTR_SW_WAR
	.align		4
.L_25:
        /*0040*/ 	.byte	0x04, 0x36
        /*0042*/ 	.short	(.L_27 - .L_26)
.L_26:
        /*0044*/ 	.word	0x00000008
.L_27:


//--------------------- .nv.info._Z15PixelLuminosityP5pixel --------------------------
	.section	.nv.info._Z15PixelLuminosityP5pixel,"",@"SHT_CUDA_INFO"
	.sectionflags	@""
	.align	4


	//----- nvinfo : EIATTR_CUDA_API_VERSION
	.align		4
        /*0000*/ 	.byte	0x04, 0x37
        /*0002*/ 	.short	(.L_29 - .L_28)
.L_28:
        /*0004*/ 	.word	0x00000082


	//----- nvinfo : EIATTR_KPARAM_INFO
	.align		4
.L_29:
        /*0008*/ 	.byte	0x04, 0x17
        /*000a*/ 	.short	(.L_31 - .L_30)
.L_30:
        /*000c*/ 	.word	0x00000000
        /*0010*/ 	.short	0x0000
        /*0012*/ 	.short	0x0000
        /*0014*/ 	.byte	0x00, 0xf5, 0x21, 0x00


	//----- nvinfo : EIATTR_SPARSE_MMA_MASK
	.align		4
.L_31:
        /*0018*/ 	.byte	0x03, 0x50
        /*001a*/ 	.short	0x0000


	//----- nvinfo : EIATTR_MAXREG_COUNT
	.align		4
        /*001c*/ 	.byte	0x03, 0x1b
        /*001e*/ 	.short	0x00ff


	//----- nvinfo : EIATTR_MERCURY_ISA_VERSION
	.align		4
        /*0020*/ 	.byte	0x03, 0x5f
        /*0022*/ 	.short	0x0101


	//----- nvinfo : EIATTR_VRC_CTA_INIT_COUNT
	.align		4
        /*0024*/ 	.byte	0x02, 0x4a
	.zero		1
	.zero		1


	//----- nvinfo : EIATTR_EXIT_INSTR_OFFSETS
	.align		4
        /*0028*/ 	.byte	0x04, 0x1c
        /*002a*/ 	.short	(.L_33 - .L_32)


	//   ....[0]....
.L_32:
        /*002c*/ 	.word	0x00000180


	//----- nvinfo : EIATTR_CBANK_PARAM_SIZE
	.align		4
.L_33:
        /*0030*/ 	.byte	0x03, 0x19
        /*0032*/ 	.short	0x0008


	//----- nvinfo : EIATTR_PARAM_CBANK
	.align		4
        /*0034*/ 	.byte	0x04, 0x0a
        /*0036*/ 	.short	(.L_35 - .L_34)
	.align		4
.L_34:
        /*0038*/ 	.word	index@(.nv.constant0._Z15PixelLuminosityP5pixel)
        /*003c*/ 	.short	0x0380
        /*003e*/ 	.short	0x0008


	//----- nvinfo : EIATTR_SW_WAR
	.align		4
.L_35:
        /*0040*/ 	.byte	0x04, 0x36
        /*0042*/ 	.short	(.L_37 - .L_36)
.L_36:
        /*0044*/ 	.word	0x00000008
.L_37:


//--------------------- .nv.info._Z12PixelAverageP5pixel --------------------------
	.section	.nv.info._Z12PixelAverageP5pixel,"",@"SHT_CUDA_INFO"
	.sectionflags	@""
	.align	4


	//----- nvinfo : EIATTR_CUDA_API_VERSION
	.align		4
        /*0000*/ 	.byte	0x04, 0x37
        /*0002*/ 	.short	(.L_39 - .L_38)
.L_38:
        /*0004*/ 	.word	0x00000082


	//----- nvinfo : EIATTR_KPARAM_INFO
	.align		4
.L_39:
        /*0008*/ 	.byte	0x04, 0x17
        /*000a*/ 	.short	(.L_41 - .L_40)
.L_40:
        /*000c*/ 	.word	0x00000000
        /*0010*/ 	.short	0x0000
        /*0012*/ 	.short	0x0000
        /*0014*/ 	.byte	0x00, 0xf5, 0x21, 0x00


	//----- nvinfo : EIATTR_SPARSE_MMA_MASK
	.align		4
.L_41:
        /*0018*/ 	.byte	0x03, 0x50
        /*001a*/ 	.short	0x0000


	//----- nvinfo : EIATTR_MAXREG_COUNT
	.align		4
        /*001c*/ 	.byte	0x03, 0x1b
        /*001e*/ 	.short	0x00ff


	//----- nvinfo : EIATTR_MERCURY_ISA_VERSION
	.align		4
        /*0020*/ 	.byte	0x03, 0x5f
        /*0022*/ 	.short	0x0101


	//----- nvinfo : EIATTR_VRC_CTA_INIT_COUNT
	.align		4
        /*0024*/ 	.byte	0x02, 0x4a
	.zero		1
	.zero		1


	//----- nvinfo : EIATTR_EXIT_INSTR_OFFSETS
	.align		4
        /*0028*/ 	.byte	0x04, 0x1c
        /*002a*/ 	.short	(.L_43 - .L_42)


	//   ....[0]....
.L_42:
        /*002c*/ 	.word	0x000000e0


	//----- nvinfo : EIATTR_CBANK_PARAM_SIZE
	.align		4
.L_43:
        /*0030*/ 	.byte	0x03, 0x19
        /*0032*/ 	.short	0x0008


	//----- nvinfo : EIATTR_PARAM_CBANK
	.align		4
        /*0034*/ 	.byte	0x04, 0x0a
        /*0036*/ 	.short	(.L_45 - .L_44)
	.align		4
.L_44:
        /*0038*/ 	.word	index@(.nv.constant0._Z12PixelAverageP5pixel)
        /*003c*/ 	.short	0x0380
        /*003e*/ 	.short	0x0008


	//----- nvinfo : EIATTR_SW_WAR
	.align		4
.L_45:
        /*0040*/ 	.byte	0x04, 0x36
        /*0042*/ 	.short	(.L_47 - .L_46)
.L_46:
        /*0044*/ 	.word	0x00000008
.L_47:


//--------------------- .nv.callgraph             --------------------------
	.section	.nv.callgraph,"",@"SHT_CUDA_CALLGRAPH"
	.align	4
	.sectionentsize	8
	.align		4
        /*0000*/ 	.word	0x00000000
	.align		4
        /*0004*/ 	.word	0xffffffff
	.align		4
        /*0008*/ 	.word	0x00000000
	.align		4
        /*000c*/ 	.word	0xfffffffe
	.align		4
        /*0010*/ 	.word	0x00000000
	.align		4
        /*0014*/ 	.word	0xfffffffd
	.align		4
        /*0018*/ 	.word	0x00000000
	.align		4
        /*001c*/ 	.word	0xfffffffc


//--------------------- .text._Z14PixelLightnessP5pixel --------------------------
	.section	.text._Z14PixelLightnessP5pixel,"ax",@progbits
	.align	128
        .global         _Z14PixelLightnessP5pixel
        .type           _Z14PixelLightnessP5pixel,@function
        .size           _Z14PixelLightnessP5pixel,(.L_x_3 - _Z14PixelLightnessP5pixel)
        .other          _Z14PixelLightnessP5pixel,@"STO_CUDA_ENTRY STV_DEFAULT"
_Z14PixelLightnessP5pixel:
.text._Z14PixelLightnessP5pixel:
[----:B------:R-:W-:Y:S01]  /*0000*/  LDC R1, c[0x0][0x37c] ;  /* 0x0000df00ff017b82 */ /* 0x000fe20000000800 */
[----:B------:R-:W0:Y:S07]  /*0010*/  S2R R5, SR_TID.X ;  /* 0x0000000000057919 */ /* 0x000e2e0000002100 */
[----:B------:R-:W0:Y:S01]  /*0020*/  LDC.64 R2, c[0x0][0x380] ;  /* 0x0000e000ff027b82 */ /* 0x000e220000000a00 */
[----:B------:R-:W1:Y:S01]  /*0030*/  LDCU.64 UR4, c[0x0][0x358] ;  /* 0x00006b00ff0477ac */ /* 0x000e620008000a00 */
[----:B0-----:R-:W-:-:S05]  /*0040*/  IMAD.WIDE.U32 R2, R5, 0x3, R2 ;  /* 0x0000000305027825 */ /* 0x001fca00078e0002 */
[----:B-1----:R-:W2:Y:S04]  /*0050*/  LDG.E.U8 R0, desc[UR4][R2.64] ;  /* 0x0000000402007981 */ /* 0x002ea8000c1e1100 */
[----:B------:R-:W2:Y:S04]  /*0060*/  LDG.E.U8 R4, desc[UR4][R2.64+0x1] ;  /* 0x0000010402047981 */ /* 0x000ea8000c1e1100 */
[----:B------:R-:W2:Y:S02]  /*0070*/  LDG.E.U8 R6, desc[UR4][R2.64+0x2] ;  /* 0x0000020402067981 */ /* 0x000ea4000c1e1100 */
[----:B--2---:R-:W-:-:S02]  /*0080*/  VIMNMX3.U16x2 R5, R0, R4, R6, !PT ;  /* 0x000000040005720f */ /* 0x004fc40007800206 */
[----:B------:R-:W-:Y:S02]  /*0090*/  VIMNMX3.U16x2 R4, R0, R4, R6, PT ;  /* 0x000000040004720f */ /* 0x000fe40003800206 */
[----:B------:R-:W-:Y:S02]  /*00a0*/  PRMT R0, R5, 0x7610, R0 ;  /* 0x0000761005007816 */ /* 0x000fe40000000000 */
[----:B------:R-:W-:Y:S02]  /*00b0*/  LOP3.LUT R5, R4, 0xffff, RZ, 0xc0, !PT ;  /* 0x0000ffff04057812 */ /* 0x000fe400078ec0ff */
[----:B------:R-:W-:-:S05]  /*00c0*/  LOP3.LUT R0, R0, 0xffff, RZ, 0xc0, !PT ;  /* 0x0000ffff00007812 */ /* 0x000fca00078ec0ff */
[----:B------:R-:W-:-:S04]  /*00d0*/  IMAD.IADD R0, R0, 0x1, R5 ;  /* 0x0000000100007824 */ /* 0x000fc800078e0205 */
[----:B------:R-:W0:Y:S02]  /*00e0*/  I2F.F64.U32 R4, R0 ;  /* 0x0000000000047312 */ /* 0x000e240000201800 */
[----:B0-----:R-:W-:-:S10]  /*00f0*/  DMUL R4, R4, 0.5 ;  /* 0x3fe0000004047828 */ /* 0x001fd40000000000 */
[----:B------:R-:W0:Y:S02]  /*0100*/  F2I.U32.F64.TRUNC R5, R4 ;  /* 0x0000000400057311 */ /* 0x000e24000030d000 */
[----:B0-----:R-:W-:Y:S04]  /*0110*/  STG.E.U8 desc[UR4][R2.64], R5 ;  /* 0x0000000502007986 */ /* 0x001fe8000c101104 */
[----:B------:R-:W-:Y:S04]  /*0120*/  STG.E.U8 desc[UR4][R2.64+0x1], R5 ;  /* 0x0000010502007986 */ /* 0x000fe8000c101104 */
[----:B------:R-:W-:Y:S01]  /*0130*/  STG.E.U8 desc[UR4][R2.64+0x2], R5 ;  /* 0x0000020502007986 */ /* 0x000fe2000c101104 */
[----:B------:R-:W-:Y:S05]  /*0140*/  EXIT ;  /* 0x000000000000794d */ /* 0x000fea0003800000 */
.L_x_0:
[----:B------:R-:W-:-:S00]  /*0150*/  BRA `(.L_x_0) ;  /* 0xfffffffc00fc7947 */ /* 0x000fc0000383ffff */
[----:B------:R-:W-:-:S00]  /*0160*/  NOP ;  /* 0x0000000000007918 */ /* 0x000fc00000000000 */
        /* <DEDUP_REMOVED lines=9> */
.L_x_3:


//--------------------- .text._Z15PixelLuminosityP5pixel --------------------------
	.section	.text._Z15PixelLuminosityP5pixel,"ax",@progbits
	.align	128
        .global         _Z15PixelLuminosityP5pixel
        .type           _Z15PixelLuminosityP5pixel,@function
        .size           _Z15PixelLuminosityP5pixel,(.L_x_4 - _Z15PixelLuminosityP5pixel)
        .other          _Z15PixelLuminosityP5pixel,@"STO_CUDA_ENTRY STV_DEFAULT"
_Z15PixelLuminosityP5pixel:
.text._Z15PixelLuminosityP5pixel:
[----:B------:R-:W-:Y:S01]  /*0000*/  LDC R1, c[0x0][0x37c] ;  /* 0x0000df00ff017b82 */ /* 0x000fe20000000800 */
[----:B------:R-:W0:Y:S07]  /*0010*/  S2R R5, SR_TID.X ;  /* 0x0000000000057919 */ /* 0x000e2e0000002100 */
[----:B------:R-:W0:Y:S01]  /*0020*/  LDC.64 R2, c[0x0][0x380] ;  /* 0x0000e000ff027b82 */ /* 0x000e220000000a00 */
[----:B------:R-:W1:Y:S01]  /*0030*/  LDCU.64 UR4, c[0x0][0x358] ;  /* 0x00006b00ff0477ac */ /* 0x000e620008000a00 */
[----:B0-----:R-:W-:-:S05]  /*0040*/  IMAD.WIDE.U32 R2, R5, 0x3, R2 ;  /* 0x0000000305027825 */ /* 0x001fca00078e0002 */
[----:B-1----:R-:W2:Y:S04]  /*0050*/  LDG.E.U8 R10, desc[UR4][R2.64+0x1] ;  /* 0x00000104020a7981 */ /* 0x002ea8000c1e1100 */
[----:B------:R-:W3:Y:S04]  /*0060*/  LDG.E.U8 R0, desc[UR4][R2.64] ;  /* 0x0000000402007981 */ /* 0x000ee8000c1e1100 */
[----:B------:R-:W4:Y:S01]  /*0070*/  LDG.E.U8 R8, desc[UR4][R2.64+0x2] ;  /* 0x0000020402087981 */ /* 0x000f22000c1e1100 */
[----:B------:R-:W-:Y:S01]  /*0080*/  UMOV UR6, 0x70a3d70a ;  /* 0x70a3d70a00067882 */ /* 0x000fe20000000000 */
[----:B------:R-:W-:Y:S01]  /*0090*/  UMOV UR7, 0x3fe70a3d ;  /* 0x3fe70a3d00077882 */ /* 0x000fe20000000000 */
[----:B--2---:R-:W0:Y:S08]  /*00a0*/  I2F.F64.U16 R6, R10 ;  /* 0x0000000a00067312 */ /* 0x004e300000101800 */
[----:B---3--:R-:W1:Y:S01]  /*00b0*/  I2F.F64.U16 R4, R0 ;  /* 0x0000000000047312 */ /* 0x008e620000101800 */
[----:B0-----:R-:W-:-:S07]  /*00c0*/  DMUL R6, R6, UR6 ;  /* 0x0000000606067c28 */ /* 0x001fce0008000000 */
[----:B----4-:R-:W0:Y:S01]  /*00d0*/  I2F.F64.U16 R8, R8 ;  /* 0x0000000800087312 */ /* 0x010e220000101800 */
[----:B------:R-:W-:Y:S01]  /*00e0*/  UMOV UR6, 0xae147ae1 ;  /* 0xae147ae100067882 */ /* 0x000fe20000000000 */
[----:B------:R-:W-:Y:S02]  /*00f0*/  UMOV UR7, 0x3fcae147 ;  /* 0x3fcae14700077882 */ /* 0x000fe40000000000 */
[----:B-1----:R-:W-:Y:S01]  /*0100*/  DFMA R4, R4, UR6, R6 ;  /* 0x0000000604047c2b */ /* 0x002fe20008000006 */
[----:B------:R-:W-:Y:S01]  /*0110*/  UMOV UR6, 0x1eb851ec ;  /* 0x1eb851ec00067882 */ /* 0x000fe20000000000 */
[----:B------:R-:W-:-:S06]  /*0120*/  UMOV UR7, 0x3fb1eb85 ;  /* 0x3fb1eb8500077882 */ /* 0x000fcc0000000000 */
[----:B0-----:R-:W-:-:S10]  /*0130*/  DFMA R4, R8, UR6, R4 ;  /* 0x0000000608047c2b */ /* 0x001fd40008000004 */
[----:B------:R-:W0:Y:S02]  /*0140*/  F2I.U32.F64.TRUNC R5, R4 ;  /* 0x0000000400057311 */ /* 0x000e24000030d000 */
[----:B0-----:R-:W-:Y:S04]  /*0150*/  STG.E.U8 desc[UR4][R2.64], R5 ;  /* 0x0000000502007986 */ /* 0x001fe8000c101104 */
[----:B------:R-:W-:Y:S04]  /*0160*/  STG.E.U8 desc[UR4][R2.64+0x1], R5 ;  /* 0x0000010502007986 */ /* 0x000fe8000c101104 */
[----:B------:R-:W-:Y:S01]  /*0170*/  STG.E.U8 desc[UR4][R2.64+0x2], R5 ;  /* 0x0000020502007986 */ /* 0x000fe2000c101104 */
[----:B------:R-:W-:Y:S05]  /*0180*/  EXIT ;  /* 0x000000000000794d */ /* 0x000fea0003800000 */
.L_x_1:
        /* <DEDUP_REMOVED lines=15> */
.L_x_4:


//--------------------- .text._Z12PixelAverageP5pixel --------------------------
	.section	.text._Z12PixelAverageP5pixel,"ax",@progbits
	.align	128
        .global         _Z12PixelAverageP5pixel
        .type           _Z12PixelAverageP5pixel,@function
        .size           _Z12PixelAverageP5pixel,(.L_x_5 - _Z12PixelAverageP5pixel)
        .other          _Z12PixelAverageP5pixel,@"STO_CUDA_ENTRY STV_DEFAULT"
_Z12PixelAverageP5pixel:
.text._Z12PixelAverageP5pixel:
        /* <DEDUP_REMOVED lines=8> */
[----:B--2---:R-:W-:-:S05]  /*0080*/  IADD3 R0, PT, PT, R4, R5, R0 ;  /* 0x0000000504007210 */ /* 0x004fca0007ffe000 */
[----:B------:R-:W-:-:S05]  /*0090*/  IMAD R0, R0, 0x5556, RZ ;  /* 0x0000555600007824 */ /* 0x000fca00078e02ff */
[----:B------:R-:W-:-:S05]  /*00a0*/  SHF.R.U32.HI R5, RZ, 0x10, R0 ;  /* 0x00000010ff057819 */ /* 0x000fca0000011600 */
[----:B------:R-:W-:Y:S04]  /*00b0*/  STG.E.U8 desc[UR4][R2.64], R5 ;  /* 0x0000000502007986 */ /* 0x000fe8000c101104 */
[----:B------:R-:W-:Y:S04]  /*00c0*/  STG.E.U8 desc[UR4][R2.64+0x1], R5 ;  /* 0x0000010502007986 */ /* 0x000fe8000c101104 */
[----:B------:R-:W-:Y:S01]  /*00d0*/  STG.E.U8 desc[UR4][R2.64+0x2], R5 ;  /* 0x0000020502007986 */ /* 0x000fe2000c101104 */
[----:B------:R-:W-:Y:S05]  /*00e0*/  EXIT ;  /* 0x000000000000794d */ /* 0x000fea0003800000 */
.L_x_2:
        /* <DEDUP_REMOVED lines=9> */
.L_x_5:


//--------------------- .nv.shared.reserved.0     --------------------------
	.section	.nv.shared.reserved.0,"aw",@nobits
	.weak		__nv_reservedSMEM_offset_0_alias
	.size		__nv_reservedSMEM_offset_0_alias, 0, 64
	.other		__nv_reservedSMEM_offset_0_alias,@"STO_CUDA_RESERVED_SHARED STV_DEFAULT"
__nv_reservedSMEM_offset_0_alias:
	.zero		0
	.zero		64


//--------------------- .nv.constant0._Z14PixelLightnessP5pixel --------------------------
	.section	.nv.constant0._Z14PixelLightnessP5pixel,"a",@progbits
	.sectionflags	@""
	.align	4
.nv.constant0._Z14PixelLightnessP5pixel:
	.zero		904


//--------------------- .nv.constant0._Z15PixelLuminosityP5pixel --------------------------
	.section	.nv.constant0._Z15PixelLuminosityP5pixel,"a",@progbits
	.sectionflags	@""
	.align	4
.nv.constant0._Z15PixelLuminosityP5pixel:
	.zero		904


//--------------------- .nv.constant0._Z12PixelAverageP5pixel --------------------------
	.section	.nv.constant0._Z12PixelAverageP5pixel,"a",@progbits
	.sectionflags	@""
	.align	4
.nv.constant0._Z12PixelAverageP5pixel:
	.zero		904


//--------------------- SYMBOLS --------------------------

	.type		.nv.reservedSmem.offset0,@object
	.size		.nv.reservedSmem.offset0,0x4
